//
// Generated by NVIDIA NVVM Compiler
//
// Compiler Build ID: CL-36424714
// Cuda compilation tools, release 13.0, V13.0.88
// Based on NVVM 20.0.0
//

.version 9.0
.target sm_100
.address_size 64

	// .globl	_Z5saxpyiPdS_ddS_

.visible .entry _Z5saxpyiPdS_ddS_(
	.param .u32 _Z5saxpyiPdS_ddS__param_0,
	.param .u64 .ptr .align 1 _Z5saxpyiPdS_ddS__param_1,
	.param .u64 .ptr .align 1 _Z5saxpyiPdS_ddS__param_2,
	.param .f64 _Z5saxpyiPdS_ddS__param_3,
	.param .f64 _Z5saxpyiPdS_ddS__param_4,
	.param .u64 .ptr .align 1 _Z5saxpyiPdS_ddS__param_5
)
{
	.reg .b32 	%r<5>;
	.reg .b64 	%rd<13>;
	.reg .b64 	%fd<9>;

	ld.param.u32 	%r1, [_Z5saxpyiPdS_ddS__param_0];
	ld.param.u64 	%rd1, [_Z5saxpyiPdS_ddS__param_1];
	ld.param.u64 	%rd2, [_Z5saxpyiPdS_ddS__param_2];
	ld.param.f64 	%fd1, [_Z5saxpyiPdS_ddS__param_3];
	ld.param.f64 	%fd2, [_Z5saxpyiPdS_ddS__param_4];
	ld.param.u64 	%rd3, [_Z5saxpyiPdS_ddS__param_5];
	cvta.to.global.u64 	%rd4, %rd3;
	cvta.to.global.u64 	%rd5, %rd2;
	cvta.to.global.u64 	%rd6, %rd1;
	mov.u32 	%r2, %ctaid.x;
	mov.u32 	%r3, %tid.x;
	mad.lo.s32 	%r4, %r1, %r2, %r3;
	mul.wide.u32 	%rd7, %r2, 8;
	add.s64 	%rd8, %rd6, %rd7;
	ld.global.f64 	%fd3, [%rd8];
	mul.wide.u32 	%rd9, %r3, 8;
	add.s64 	%rd10, %rd5, %rd9;
	ld.global.f64 	%fd4, [%rd10];
	mul.f64 	%fd5, %fd4, %fd4;
	fma.rn.f64 	%fd6, %fd3, %fd3, %fd5;
	mul.f64 	%fd7, %fd1, %fd6;
	mul.f64 	%fd8, %fd2, %fd7;
	mul.wide.s32 	%rd11, %r4, 8;
	add.s64 	%rd12, %rd4, %rd11;
	st.global.f64 	[%rd12], %fd8;
	ret;

}


// ===== COMPILED SASS (sm_100) =====

	.target	sm_100

	.elftype	@"ET_EXEC"


//--------------------- .note.nv.tkinfo           --------------------------
	.section	.note.nv.tkinfo,"",@"SHT_NOTE"
	.sectionflags	@"SHF_NOTE_NV_TKINFO"
	.tkinfo
        /*0018*/ 	.word	0x00000002
        /*0030*/ 	.string	""
        /*0030*/ 	.string	"ptxas"
        /*0030*/ 	.string	"Cuda compilation tools, release 13.0, V13.0.88"
        /*0030*/ 	.string	"Build cuda_13.0.r13.0/compiler.36424714_0"
        /*0030*/ 	.string	"-arch sm_100 -m 64 "



//--------------------- .note.nv.cuinfo           --------------------------
	.section	.note.nv.cuinfo,"",@"SHT_NOTE"
	.sectionflags	@"SHF_NOTE_NV_CUINFO"
        /*0018*/ 	.short	0x0002
        /*001a*/ 	.short	0x0064
        /*001c*/ 	.short	0x0082
	.zero		2


//--------------------- .nv.info                  --------------------------
	.section	.nv.info,"",@"SHT_CUDA_INFO"
	.align	4


	//----- nvinfo : EIATTR_REGCOUNT
	.align		4
        /*0000*/ 	.byte	0x04, 0x2f
        /*0002*/ 	.short	(.L_1 - .L_0)
	.align		4
.L_0:
        /*0004*/ 	.word	index@(_Z5saxpyiPdS_ddS_)
        /*0008*/ 	.word	0x00000012


	//----- nvinfo : EIATTR_FRAME_SIZE
	.align		4
.L_1:
        /*000c*/ 	.byte	0x04, 0x11
        /*000e*/ 	.short	(.L_3 - .L_2)
	.align		4
.L_2:
        /*0010*/ 	.word	index@(_Z5saxpyiPdS_ddS_)
        /*0014*/ 	.word	0x00000000


	//----- nvinfo : EIATTR_MIN_STACK_SIZE
	.align		4
.L_3:
        /*0018*/ 	.byte	0x04, 0x12
        /*001a*/ 	.short	(.L_5 - .L_4)
	.align		4
.L_4:
        /*001c*/ 	.word	index@(_Z5saxpyiPdS_ddS_)
        /*0020*/ 	.word	0x00000000
.L_5:


//--------------------- .nv.compat                --------------------------
	.section	.nv.compat,"",@"SHT_CUDA_COMPAT_INFO"
	.align	4
        /*0000*/ 	.byte	0x02, 0x09, 0x00, 0x00, 0x02, 0x02, 0x01, 0x00, 0x02, 0x05, 0x05, 0x00, 0x03, 0x07, 0x01, 0x01
        /*0010*/ 	.byte	0x02, 0x03, 0x00, 0x00, 0x02, 0x06, 0x01, 0x00, 0x04, 0x0b, 0x08, 0x00, 0x01, 0x00, 0x00, 0x00
        /*0020*/ 	.byte	0x00, 0x00, 0x00, 0x00


//--------------------- .nv.info._Z5saxpyiPdS_ddS_ --------------------------
	.section	.nv.info._Z5saxpyiPdS_ddS_,"",@"SHT_CUDA_INFO"
	.sectionflags	@""
	.align	4


	//----- nvinfo : EIATTR_CUDA_API_VERSION
	.align		4
        /*0000*/ 	.byte	0x04, 0x37
        /*0002*/ 	.short	(.L_7 - .L_6)
.L_6:
        /*0004*/ 	.word	0x00000082


	//----- nvinfo : EIATTR_KPARAM_INFO
	.align		4
.L_7:
        /*0008*/ 	.byte	0x04, 0x17
        /*000a*/ 	.short	(.L_9 - .L_8)
.L_8:
        /*000c*/ 	.word	0x00000000
        /*0010*/ 	.short	0x0005
        /*0012*/ 	.short	0x0028
        /*0014*/ 	.byte	0x00, 0xf5, 0x21, 0x00


	//----- nvinfo : EIATTR_KPARAM_INFO
	.align		4
.L_9:
        /*0018*/ 	.byte	0x04, 0x17
        /*001a*/ 	.short	(.L_11 - .L_10)
.L_10:
        /*001c*/ 	.word	0x00000000
        /*0020*/ 	.short	0x0004
        /*0022*/ 	.short	0x0020
        /*0024*/ 	.byte	0x00, 0xf0, 0x21, 0x00


	//----- nvinfo : EIATTR_KPARAM_INFO
	.align		4
.L_11:
        /*0028*/ 	.byte	0x04, 0x17
        /*002a*/ 	.short	(.L_13 - .L_12)
.L_12:
        /*002c*/ 	.word	0x00000000
        /*0030*/ 	.short	0x0003
        /*0032*/ 	.short	0x0018
        /*0034*/ 	.byte	0x00, 0xf0, 0x21, 0x00


	//----- nvinfo : EIATTR_KPARAM_INFO
	.align		4
.L_13:
        /*0038*/ 	.byte	0x04, 0x17
        /*003a*/ 	.short	(.L_15 - .L_14)
.L_14:
        /*003c*/ 	.word	0x00000000
        /*0040*/ 	.short	0x0002
        /*0042*/ 	.short	0x0010
        /*0044*/ 	.byte	0x00, 0xf5, 0x21, 0x00


	//----- nvinfo : EIATTR_KPARAM_INFO
	.align		4
.L_15:
        /*0048*/ 	.byte	0x04, 0x17
        /*004a*/ 	.short	(.L_17 - .L_16)
.L_16:
        /*004c*/ 	.word	0x00000000
        /*0050*/ 	.short	0x0001
        /*0052*/ 	.short	0x0008
        /*0054*/ 	.byte	0x00, 0xf5, 0x21, 0x00


	//----- nvinfo : EIATTR_KPARAM_INFO
	.align		4
.L_17:
        /*0058*/ 	.byte	0x04, 0x17
        /*005a*/ 	.short	(.L_19 - .L_18)
.L_18:
        /*005c*/ 	.word	0x00000000
        /*0060*/ 	.short	0x0000
        /*0062*/ 	.short	0x0000
        /*0064*/ 	.byte	0x00, 0xf0, 0x11, 0x00


	//----- nvinfo : EIATTR_SPARSE_MMA_MASK
	.align		4
.L_19:
        /*0068*/ 	.byte	0x03, 0x50
        /*006a*/ 	.short	0x0000


	//----- nvinfo : EIATTR_MAXREG_COUNT
	.align		4
        /*006c*/ 	.byte	0x03, 0x1b
        /*006e*/ 	.short	0x00ff


	//----- nvinfo : EIATTR_MERCURY_ISA_VERSION
	.align		4
        /*0070*/ 	.byte	0x03, 0x5f
        /*0072*/ 	.short	0x0101


	//----- nvinfo : EIATTR_VRC_CTA_INIT_COUNT
	.align		4
        /*0074*/ 	.byte	0x02, 0x4a
	.zero		1
	.zero		1


	//----- nvinfo : EIATTR_EXIT_INSTR_OFFSETS
	.align		4
        /*0078*/ 	.byte	0x04, 0x1c
        /*007a*/ 	.short	(.L_21 - .L_20)


	//   ....[0]....
.L_20:
        /*007c*/ 	.word	0x00000150


	//----- nvinfo : EIATTR_CBANK_PARAM_SIZE
	.align		4
.L_21:
        /*0080*/ 	.byte	0x03, 0x19
        /*0082*/ 	.short	0x0030


	//----- nvinfo : EIATTR_PARAM_CBANK
	.align		4
        /*0084*/ 	.byte	0x04, 0x0a
        /*0086*/ 	.short	(.L_23 - .L_22)
	.align		4
.L_22:
        /*0088*/ 	.word	index@(.nv.constant0._Z5saxpyiPdS_ddS_)
        /*008c*/ 	.short	0x0380
        /*008e*/ 	.short	0x0030


	//----- nvinfo : EIATTR_SW_WAR
	.align		4
.L_23:
        /*0090*/ 	.byte	0x04, 0x36
        /*0092*/ 	.short	(.L_25 - .L_24)
.L_24:
        /*0094*/ 	.word	0x00000008
.L_25:


//--------------------- .nv.callgraph             --------------------------
	.section	.nv.callgraph,"",@"SHT_CUDA_CALLGRAPH"
	.align	4
	.sectionentsize	8
	.align		4
        /*0000*/ 	.word	0x00000000
	.align		4
        /*0004*/ 	.word	0xffffffff
	.align		4
        /*0008*/ 	.word	0x00000000
	.align		4
        /*000c*/ 	.word	0xfffffffe
	.align		4
        /*0010*/ 	.word	0x00000000
	.align		4
        /*0014*/ 	.word	0xfffffffd
	.align		4
        /*0018*/ 	.word	0x00000000
	.align		4
        /*001c*/ 	.word	0xfffffffc


//--------------------- .text._Z5saxpyiPdS_ddS_   --------------------------
	.section	.text._Z5saxpyiPdS_ddS_,"ax",@progbits
	.align	128
        .global         _Z5saxpyiPdS_ddS_
        .type           _Z5saxpyiPdS_ddS_,@function
        .size           _Z5saxpyiPdS_ddS_,(.L_x_1 - _Z5saxpyiPdS_ddS_)
        .other          _Z5saxpyiPdS_ddS_,@"STO_CUDA_ENTRY STV_DEFAULT"
_Z5saxpyiPdS_ddS_:
.text._Z5saxpyiPdS_ddS_:
[----:B------:R-:W-:Y:S01]  /*0000*/  LDC R1, c[0x0][0x37c] ;  /* 0x0000df00ff017b82 */ /* 0x000fe20000000800 */
[----:B------:R-:W0:Y:S07]  /*0010*/  S2R R0, SR_TID.X ;  /* 0x0000000000007919 */ /* 0x000e2e0000002100 */
[----:B------:R-:W0:Y:S01]  /*0020*/  LDC.64 R4, c[0x0][0x390] ;  /* 0x0000e400ff047b82 */ /* 0x000e220000000a00 */
[----:B------:R-:W1:Y:S01]  /*0030*/  LDCU.64 UR4, c[0x0][0x358] ;  /* 0x00006b00ff0477ac */ /* 0x000e620008000a00 */
[----:B------:R-:W2:Y:S01]  /*0040*/  S2R R15, SR_CTAID.X ;  /* 0x00000000000f7919 */ /* 0x000ea20000002500 */
[----:B------:R-:W3:Y:S05]  /*0050*/  LDCU UR6, c[0x0][0x380] ;  /* 0x00007000ff0677ac */ /* 0x000eea0008000800 */
[----:B------:R-:W2:Y:S08]  /*0060*/  LDC.64 R2, c[0x0][0x388] ;  /* 0x0000e200ff027b82 */ /* 0x000eb00000000a00 */
[----:B------:R-:W4:Y:S08]  /*0070*/  LDC.64 R8, c[0x0][0x398] ;  /* 0x0000e600ff087b82 */ /* 0x000f300000000a00 */
[----:B------:R-:W5:Y:S01]  /*0080*/  LDC.64 R10, c[0x0][0x3a0] ;  /* 0x0000e800ff0a7b82 */ /* 0x000f620000000a00 */
[----:B0-----:R-:W-:-:S07]  /*0090*/  IMAD.WIDE.U32 R4, R0, 0x8, R4 ;  /* 0x0000000800047825 */ /* 0x001fce00078e0004 */
[----:B------:R-:W0:Y:S01]  /*00a0*/  LDC.64 R12, c[0x0][0x3a8] ;  /* 0x0000ea00ff0c7b82 */ /* 0x000e220000000a00 */
[----:B--2---:R-:W-:Y:S01]  /*00b0*/  IMAD.WIDE.U32 R2, R15, 0x8, R2 ;  /* 0x000000080f027825 */ /* 0x004fe200078e0002 */
[----:B-1----:R-:W2:Y:S05]  /*00c0*/  LDG.E.64 R4, desc[UR4][R4.64] ;  /* 0x0000000404047981 */ /* 0x002eaa000c1e1b00 */
[----:B------:R-:W3:Y:S01]  /*00d0*/  LDG.E.64 R2, desc[UR4][R2.64] ;  /* 0x0000000402027981 */ /* 0x000ee2000c1e1b00 */
[----:B--2---:R-:W-:-:S08]  /*00e0*/  DMUL R6, R4, R4 ;  /* 0x0000000404067228 */ /* 0x004fd00000000000 */
[----:B---3--:R-:W-:-:S08]  /*00f0*/  DFMA R6, R2, R2, R6 ;  /* 0x000000020206722b */ /* 0x008fd00000000006 */
[----:B----4-:R-:W-:Y:S01]  /*0100*/  DMUL R6, R6, R8 ;  /* 0x0000000806067228 */ /* 0x010fe20000000000 */
[----:B------:R-:W-:-:S04]  /*0110*/  IMAD R9, R15, UR6, R0 ;  /* 0x000000060f097c24 */ /* 0x000fc8000f8e0200 */
[----:B0-----:R-:W-:-:S03]  /*0120*/  IMAD.WIDE R4, R9, 0x8, R12 ;  /* 0x0000000809047825 */ /* 0x001fc600078e020c */
[----:B-----5:R-:W-:-:S07]  /*0130*/  DMUL R6, R6, R10 ;  /* 0x0000000a06067228 */ /* 0x020fce0000000000 */
[----:B------:R-:W-:Y:S01]  /*0140*/  STG.E.64 desc[UR4][R4.64], R6 ;  /* 0x0000000604007986 */ /* 0x000fe2000c101b04 */
[----:B------:R-:W-:Y:S05]  /*0150*/  EXIT ;  /* 0x000000000000794d */ /* 0x000fea0003800000 */
.L_x_0:
[----:B------:R-:W-:-:S00]  /*0160*/  BRA `(.L_x_0) ;  /* 0xfffffffc00fc7947 */ /* 0x000fc0000383ffff */
[----:B------:R-:W-:-:S00]  /*0170*/  NOP ;  /* 0x0000000000007918 */ /* 0x000fc00000000000 */
        /* <DEDUP_REMOVED lines=8> */
.L_x_1:


//--------------------- .nv.shared.reserved.0     --------------------------
	.section	.nv.shared.reserved.0,"aw",@nobits
	.weak		__nv_reservedSMEM_offset_0_alias
	.size		__nv_reservedSMEM_offset_0_alias, 0, 64
	.other		__nv_reservedSMEM_offset_0_alias,@"STO_CUDA_RESERVED_SHARED STV_DEFAULT"
__nv_reservedSMEM_offset_0_alias:
	.zero		0
	.zero		64


//--------------------- .nv.constant0._Z5saxpyiPdS_ddS_ --------------------------
	.section	.nv.constant0._Z5saxpyiPdS_ddS_,"a",@progbits
	.sectionflags	@""
	.align	4
.nv.constant0._Z5saxpyiPdS_ddS_:
	.zero		944


//--------------------- SYMBOLS --------------------------

	.type		.nv.reservedSmem.offset0,@object
	.size		.nv.reservedSmem.offset0,0x4
